//
// Generated by NVIDIA NVVM Compiler
//
// Compiler Build ID: CL-36424714
// Cuda compilation tools, release 13.0, V13.0.88
// Based on NVVM 20.0.0
//

.version 9.0
.target sm_100
.address_size 64

	// .globl	_Z24printFlattenedBlockIndexv
.extern .func  (.param .b32 func_retval0) vprintf
(
	.param .b64 vprintf_param_0,
	.param .b64 vprintf_param_1
)
;
.global .align 1 .b8 $str[36] = {66, 108, 111, 99, 107, 32, 40, 37, 100, 44, 32, 37, 100, 41, 32, 45, 62, 32, 70, 108, 97, 116, 116, 101, 110, 101, 100, 32, 73, 68, 58, 32, 37, 100, 10};

.visible .entry _Z24printFlattenedBlockIndexv()
{
	.local .align 8 .b8 	__local_depot0[16];
	.reg .b64 	%SP;
	.reg .b64 	%SPL;
	.reg .b32 	%r<7>;
	.reg .b64 	%rd<5>;

	mov.u64 	%SPL, __local_depot0;
	cvta.local.u64 	%SP, %SPL;
	add.u64 	%rd1, %SP, 0;
	add.u64 	%rd2, %SPL, 0;
	mov.u32 	%r1, %ctaid.y;
	mov.u32 	%r2, %nctaid.x;
	mov.u32 	%r3, %ctaid.x;
	mad.lo.s32 	%r4, %r1, %r2, %r3;
	st.local.v2.u32 	[%rd2], {%r3, %r1};
	st.local.u32 	[%rd2+8], %r4;
	mov.u64 	%rd3, $str;
	cvta.global.u64 	%rd4, %rd3;
	{ // callseq 0, 0
	.param .b64 param0;
	st.param.b64 	[param0], %rd4;
	.param .b64 param1;
	st.param.b64 	[param1], %rd1;
	.param .b32 retval0;
	call.uni (retval0), 
	vprintf, 
	(
	param0, 
	param1
	);
	ld.param.b32 	%r5, [retval0];
	} // callseq 0
	ret;

}


// ===== COMPILED SASS (sm_100) =====

	.target	sm_100

	.elftype	@"ET_EXEC"


//--------------------- .note.nv.tkinfo           --------------------------
	.section	.note.nv.tkinfo,"",@"SHT_NOTE"
	.sectionflags	@"SHF_NOTE_NV_TKINFO"
	.tkinfo
        /*0018*/ 	.word	0x00000002
        /*0030*/ 	.string	""
        /*0030*/ 	.string	"ptxas"
        /*0030*/ 	.string	"Cuda compilation tools, release 13.0, V13.0.88"
        /*0030*/ 	.string	"Build cuda_13.0.r13.0/compiler.36424714_0"
        /*0030*/ 	.string	"-arch sm_100 -m 64 "



//--------------------- .note.nv.cuinfo           --------------------------
	.section	.note.nv.cuinfo,"",@"SHT_NOTE"
	.sectionflags	@"SHF_NOTE_NV_CUINFO"
        /*0018*/ 	.short	0x0002
        /*001a*/ 	.short	0x0064
        /*001c*/ 	.short	0x0082
	.zero		2


//--------------------- .nv.info                  --------------------------
	.section	.nv.info,"",@"SHT_CUDA_INFO"
	.align	4


	//----- nvinfo : EIATTR_REGCOUNT
	.align		4
        /*0000*/ 	.byte	0x04, 0x2f
        /*0002*/ 	.short	(.L_2 - .L_1)
	.align		4
.L_1:
        /*0004*/ 	.word	index@(_Z24printFlattenedBlockIndexv)
        /*0008*/ 	.word	0x00000018


	//----- nvinfo : EIATTR_FRAME_SIZE
	.align		4
.L_2:
        /*000c*/ 	.byte	0x04, 0x11
        /*000e*/ 	.short	(.L_4 - .L_3)
	.align		4
.L_3:
        /*0010*/ 	.word	index@(_Z24printFlattenedBlockIndexv)
        /*0014*/ 	.word	0x00000010


	//----- nvinfo : EIATTR_MIN_STACK_SIZE
	.align		4
.L_4:
        /*0018*/ 	.byte	0x04, 0x12
        /*001a*/ 	.short	(.L_6 - .L_5)
	.align		4
.L_5:
        /*001c*/ 	.word	index@(_Z24printFlattenedBlockIndexv)
        /*0020*/ 	.word	0x00000010
.L_6:


//--------------------- .nv.compat                --------------------------
	.section	.nv.compat,"",@"SHT_CUDA_COMPAT_INFO"
	.align	4
        /*0000*/ 	.byte	0x02, 0x09, 0x00, 0x00, 0x02, 0x02, 0x01, 0x00, 0x02, 0x05, 0x05, 0x00, 0x03, 0x07, 0x01, 0x01
        /*0010*/ 	.byte	0x02, 0x03, 0x00, 0x00, 0x02, 0x06, 0x01, 0x00, 0x04, 0x0b, 0x08, 0x00, 0x09, 0x00, 0x00, 0x00
        /*0020*/ 	.byte	0x00, 0x00, 0x00, 0x00


//--------------------- .nv.info._Z24printFlattenedBlockIndexv --------------------------
	.section	.nv.info._Z24printFlattenedBlockIndexv,"",@"SHT_CUDA_INFO"
	.sectionflags	@""
	.align	4


	//----- nvinfo : EIATTR_CUDA_API_VERSION
	.align		4
        /*0000*/ 	.byte	0x04, 0x37
        /*0002*/ 	.short	(.L_8 - .L_7)
.L_7:
        /*0004*/ 	.word	0x00000082


	//----- nvinfo : EIATTR_SPARSE_MMA_MASK
	.align		4
.L_8:
        /*0008*/ 	.byte	0x03, 0x50
        /*000a*/ 	.short	0x0000


	//----- nvinfo : EIATTR_MAXREG_COUNT
	.align		4
        /*000c*/ 	.byte	0x03, 0x1b
        /*000e*/ 	.short	0x00ff


	//----- nvinfo : EIATTR_EXTERNS
	.align		4
        /*0010*/ 	.byte	0x04, 0x0f
        /*0012*/ 	.short	(.L_10 - .L_9)


	//   ....[0]....
	.align		4
.L_9:
        /*0014*/ 	.word	index@(vprintf)


	//----- nvinfo : EIATTR_MERCURY_ISA_VERSION
	.align		4
.L_10:
        /*0018*/ 	.byte	0x03, 0x5f
        /*001a*/ 	.short	0x0101


	//----- nvinfo : EIATTR_VRC_CTA_INIT_COUNT
	.align		4
        /*001c*/ 	.byte	0x02, 0x4a
	.zero		1
	.zero		1


	//----- nvinfo : EIATTR_SYSCALL_OFFSETS
	.align		4
        /*0020*/ 	.byte	0x04, 0x46
        /*0022*/ 	.short	(.L_12 - .L_11)


	//   ....[0]....
.L_11:
        /*0024*/ 	.word	0x00000120


	//----- nvinfo : EIATTR_EXIT_INSTR_OFFSETS
	.align		4
.L_12:
        /*0028*/ 	.byte	0x04, 0x1c
        /*002a*/ 	.short	(.L_14 - .L_13)


	//   ....[0]....
.L_13:
        /*002c*/ 	.word	0x00000130


	//----- nvinfo : EIATTR_SW_WAR
	.align		4
.L_14:
        /*0030*/ 	.byte	0x04, 0x36
        /*0032*/ 	.short	(.L_16 - .L_15)
.L_15:
        /*0034*/ 	.word	0x00000008
.L_16:


//--------------------- .nv.callgraph             --------------------------
	.section	.nv.callgraph,"",@"SHT_CUDA_CALLGRAPH"
	.align	4
	.sectionentsize	8
	.align		4
        /*0000*/ 	.word	0x00000000
	.align		4
        /*0004*/ 	.word	0xffffffff
	.align		4
        /*0008*/ 	.word	index@(_Z24printFlattenedBlockIndexv)
	.align		4
        /*000c*/ 	.word	index@(vprintf)
	.align		4
        /*0010*/ 	.word	0x00000000
	.align		4
        /*0014*/ 	.word	0xfffffffe
	.align		4
        /*0018*/ 	.word	0x00000000
	.align		4
        /*001c*/ 	.word	0xfffffffd
	.align		4
        /*0020*/ 	.word	0x00000000
	.align		4
        /*0024*/ 	.word	0xfffffffc


//--------------------- .nv.constant4             --------------------------
	.section	.nv.constant4,"a",@progbits
	.align	8
	.align		8
.nv.constant4:
        /*0000*/ 	.dword	vprintf
	.align		8
        /*0008*/ 	.dword	$str


//--------------------- .text._Z24printFlattenedBlockIndexv --------------------------
	.section	.text._Z24printFlattenedBlockIndexv,"ax",@progbits
	.align	128
        .global         _Z24printFlattenedBlockIndexv
        .type           _Z24printFlattenedBlockIndexv,@function
        .size           _Z24printFlattenedBlockIndexv,(.L_x_2 - _Z24printFlattenedBlockIndexv)
        .other          _Z24printFlattenedBlockIndexv,@"STO_CUDA_ENTRY STV_DEFAULT"
_Z24printFlattenedBlockIndexv:
.text._Z24printFlattenedBlockIndexv:
[----:B------:R-:W0:Y:S01]  /*0000*/  LDC R1, c[0x0][0x37c] ;  /* 0x0000df00ff017b82 */ /* 0x000e220000000800 */
[----:B------:R-:W1:Y:S01]  /*0010*/  S2R R9, SR_CTAID.Y ;  /* 0x0000000000097919 */ /* 0x000e620000002600 */
[----:B------:R-:W2:Y:S01]  /*0020*/  LDCU UR5, c[0x0][0x2fc] ;  /* 0x00005f80ff0577ac */ /* 0x000ea20008000800 */
[----:B------:R-:W-:Y:S01]  /*0030*/  MOV R2, 0x0 ;  /* 0x0000000000027802 */ /* 0x000fe20000000f00 */
[----:B0-----:R-:W-:Y:S01]  /*0040*/  VIADD R1, R1, 0xfffffff0 ;  /* 0xfffffff001017836 */ /* 0x001fe20000000000 */
[----:B------:R-:W1:Y:S01]  /*0050*/  S2R R8, SR_CTAID.X ;  /* 0x0000000000087919 */ /* 0x000e620000002500 */
[----:B------:R-:W1:Y:S03]  /*0060*/  LDCU UR6, c[0x0][0x370] ;  /* 0x00006e00ff0677ac */ /* 0x000e660008000800 */
[----:B------:R-:W0:Y:S01]  /*0070*/  LDC.64 R2, c[0x4][R2] ;  /* 0x0100000002027b82 */ /* 0x000e220000000a00 */
[----:B------:R-:W3:Y:S02]  /*0080*/  LDCU UR4, c[0x0][0x2f8] ;  /* 0x00005f00ff0477ac */ /* 0x000ee40008000800 */
[----:B---3--:R-:W-:-:S05]  /*0090*/  IADD3 R6, P0, PT, R1, UR4, RZ ;  /* 0x0000000401067c10 */ /* 0x008fca000ff1e0ff */
[----:B--2---:R-:W-:Y:S02]  /*00a0*/  IMAD.X R7, RZ, RZ, UR5, P0 ;  /* 0x00000005ff077e24 */ /* 0x004fe400080e06ff */
[----:B-1----:R-:W-:Y:S01]  /*00b0*/  IMAD R0, R9, UR6, R8 ;  /* 0x0000000609007c24 */ /* 0x002fe2000f8e0208 */
[----:B------:R1:W-:Y:S01]  /*00c0*/  STL.64 [R1], R8 ;  /* 0x0000000801007387 */ /* 0x0003e20000100a00 */
[----:B------:R-:W2:Y:S03]  /*00d0*/  LDCU.64 UR6, c[0x4][0x8] ;  /* 0x01000100ff0677ac */ /* 0x000ea60008000a00 */
[----:B------:R1:W-:Y:S01]  /*00e0*/  STL [R1+0x8], R0 ;  /* 0x0000080001007387 */ /* 0x0003e20000100800 */
[----:B--2---:R-:W-:Y:S01]  /*00f0*/  IMAD.U32 R4, RZ, RZ, UR6 ;  /* 0x00000006ff047e24 */ /* 0x004fe2000f8e00ff */
[----:B01----:R-:W-:-:S07]  /*0100*/  MOV R5, UR7 ;  /* 0x0000000700057c02 */ /* 0x003fce0008000f00 */
[----:B------:R-:W-:-:S07]  /*0110*/  LEPC R20, `(.L_x_0) ;  /* 0x000000001014794e */ /* 0x000fce0000000000 */
[----:B------:R-:W-:Y:S05]  /*0120*/  CALL.ABS.NOINC R2 ;  /* 0x0000000002007343 */ /* 0x000fea0003c00000 */
.L_x_0:
[----:B------:R-:W-:Y:S05]  /*0130*/  EXIT ;  /* 0x000000000000794d */ /* 0x000fea0003800000 */
.L_x_1:
[----:B------:R-:W-:-:S00]  /*0140*/  BRA `(.L_x_1) ;  /* 0xfffffffc00fc7947 */ /* 0x000fc0000383ffff */
[----:B------:R-:W-:-:S00]  /*0150*/  NOP ;  /* 0x0000000000007918 */ /* 0x000fc00000000000 */
        /* <DEDUP_REMOVED lines=10> */
.L_x_2:


//--------------------- .nv.global.init           --------------------------
	.section	.nv.global.init,"aw",@progbits
.nv.global.init:
	.type		$str,@object
	.size		$str,(.L_0 - $str)
$str:
        /*0000*/ 	.byte	0x42, 0x6c, 0x6f, 0x63, 0x6b, 0x20, 0x28, 0x25, 0x64, 0x2c, 0x20, 0x25, 0x64, 0x29, 0x20, 0x2d
        /*0010*/ 	.byte	0x3e, 0x20, 0x46, 0x6c, 0x61, 0x74, 0x74, 0x65, 0x6e, 0x65, 0x64, 0x20, 0x49, 0x44, 0x3a, 0x20
        /*0020*/ 	.byte	0x25, 0x64, 0x0a, 0x00
.L_0:


//--------------------- .nv.shared.reserved.0     --------------------------
	.section	.nv.shared.reserved.0,"aw",@nobits
	.weak		__nv_reservedSMEM_offset_0_alias
	.size		__nv_reservedSMEM_offset_0_alias, 0, 64
	.other		__nv_reservedSMEM_offset_0_alias,@"STO_CUDA_RESERVED_SHARED STV_DEFAULT"
__nv_reservedSMEM_offset_0_alias:
	.zero		0
	.zero		64


//--------------------- .nv.constant0._Z24printFlattenedBlockIndexv --------------------------
	.section	.nv.constant0._Z24printFlattenedBlockIndexv,"a",@progbits
	.sectionflags	@""
	.align	4
.nv.constant0._Z24printFlattenedBlockIndexv:
	.zero		896


//--------------------- SYMBOLS --------------------------

	.type		.nv.reservedSmem.offset0,@object
	.size		.nv.reservedSmem.offset0,0x4
	.type		vprintf,@function
